//
// Generated by NVIDIA NVVM Compiler
//
// Compiler Build ID: CL-36424714
// Cuda compilation tools, release 13.0, V13.0.88
// Based on NVVM 20.0.0
//

.version 9.0
.target sm_100
.address_size 64

	// .globl	_Z15matrixMulBetterPfS_S_

.visible .entry _Z15matrixMulBetterPfS_S_(
	.param .u64 .ptr .align 1 _Z15matrixMulBetterPfS_S__param_0,
	.param .u64 .ptr .align 1 _Z15matrixMulBetterPfS_S__param_1,
	.param .u64 .ptr .align 1 _Z15matrixMulBetterPfS_S__param_2
)
{
	.reg .pred 	%p<2>;
	.reg .b32 	%r<17>;
	.reg .b32 	%f<28>;
	.reg .b64 	%rd<20>;

	ld.param.u64 	%rd6, [_Z15matrixMulBetterPfS_S__param_0];
	ld.param.u64 	%rd7, [_Z15matrixMulBetterPfS_S__param_1];
	ld.param.u64 	%rd5, [_Z15matrixMulBetterPfS_S__param_2];
	cvta.to.global.u64 	%rd8, %rd7;
	cvta.to.global.u64 	%rd9, %rd6;
	mov.u32 	%r8, %ctaid.y;
	mov.u32 	%r9, %ntid.y;
	mov.u32 	%r10, %tid.y;
	mad.lo.s32 	%r1, %r8, %r9, %r10;
	mov.u32 	%r11, %ctaid.x;
	mov.u32 	%r12, %ntid.x;
	mov.u32 	%r13, %tid.x;
	mad.lo.s32 	%r2, %r11, %r12, %r13;
	mul.wide.u32 	%rd10, %r9, %r8;
	cvt.u64.u32 	%rd11, %r10;
	add.s64 	%rd12, %rd10, %rd11;
	mad.lo.s64 	%rd13, %rd12, 20000, %rd9;
	add.s64 	%rd19, %rd13, 16;
	add.s64 	%rd2, %rd8, 80000;
	mov.f32 	%f27, 0f00000000;
	mov.b32 	%r16, 0;
	mov.u32 	%r15, %r2;
$L__BB0_1:
	mul.wide.s32 	%rd14, %r15, 4;
	add.s64 	%rd15, %rd2, %rd14;
	ld.global.f32 	%f4, [%rd19+-16];
	ld.global.f32 	%f5, [%rd15+-80000];
	fma.rn.f32 	%f6, %f4, %f5, %f27;
	ld.global.f32 	%f7, [%rd19+-12];
	ld.global.f32 	%f8, [%rd15+-60000];
	fma.rn.f32 	%f9, %f7, %f8, %f6;
	ld.global.f32 	%f10, [%rd19+-8];
	ld.global.f32 	%f11, [%rd15+-40000];
	fma.rn.f32 	%f12, %f10, %f11, %f9;
	ld.global.f32 	%f13, [%rd19+-4];
	ld.global.f32 	%f14, [%rd15+-20000];
	fma.rn.f32 	%f15, %f13, %f14, %f12;
	ld.global.f32 	%f16, [%rd19];
	ld.global.f32 	%f17, [%rd15];
	fma.rn.f32 	%f18, %f16, %f17, %f15;
	ld.global.f32 	%f19, [%rd19+4];
	ld.global.f32 	%f20, [%rd15+20000];
	fma.rn.f32 	%f21, %f19, %f20, %f18;
	ld.global.f32 	%f22, [%rd19+8];
	ld.global.f32 	%f23, [%rd15+40000];
	fma.rn.f32 	%f24, %f22, %f23, %f21;
	ld.global.f32 	%f25, [%rd19+12];
	ld.global.f32 	%f26, [%rd15+60000];
	fma.rn.f32 	%f27, %f25, %f26, %f24;
	add.s32 	%r16, %r16, 8;
	add.s64 	%rd19, %rd19, 32;
	add.s32 	%r15, %r15, 40000;
	setp.ne.s32 	%p1, %r16, 5000;
	@%p1 bra 	$L__BB0_1;
	cvta.to.global.u64 	%rd16, %rd5;
	mad.lo.s32 	%r14, %r1, 5000, %r2;
	mul.wide.s32 	%rd17, %r14, 4;
	add.s64 	%rd18, %rd16, %rd17;
	st.global.f32 	[%rd18], %f27;
	ret;

}


// ===== COMPILED SASS (sm_100) =====

	.target	sm_100

	.elftype	@"ET_EXEC"


//--------------------- .note.nv.tkinfo           --------------------------
	.section	.note.nv.tkinfo,"",@"SHT_NOTE"
	.sectionflags	@"SHF_NOTE_NV_TKINFO"
	.tkinfo
        /*0018*/ 	.word	0x00000002
        /*0030*/ 	.string	""
        /*0030*/ 	.string	"ptxas"
        /*0030*/ 	.string	"Cuda compilation tools, release 13.0, V13.0.88"
        /*0030*/ 	.string	"Build cuda_13.0.r13.0/compiler.36424714_0"
        /*0030*/ 	.string	"-arch sm_100 -m 64 "



//--------------------- .note.nv.cuinfo           --------------------------
	.section	.note.nv.cuinfo,"",@"SHT_NOTE"
	.sectionflags	@"SHF_NOTE_NV_CUINFO"
        /*0018*/ 	.short	0x0002
        /*001a*/ 	.short	0x0064
        /*001c*/ 	.short	0x0082
	.zero		2


//--------------------- .nv.info                  --------------------------
	.section	.nv.info,"",@"SHT_CUDA_INFO"
	.align	4


	//----- nvinfo : EIATTR_REGCOUNT
	.align		4
        /*0000*/ 	.byte	0x04, 0x2f
        /*0002*/ 	.short	(.L_1 - .L_0)
	.align		4
.L_0:
        /*0004*/ 	.word	index@(_Z15matrixMulBetterPfS_S_)
        /*0008*/ 	.word	0x00000020


	//----- nvinfo : EIATTR_FRAME_SIZE
	.align		4
.L_1:
        /*000c*/ 	.byte	0x04, 0x11
        /*000e*/ 	.short	(.L_3 - .L_2)
	.align		4
.L_2:
        /*0010*/ 	.word	index@(_Z15matrixMulBetterPfS_S_)
        /*0014*/ 	.word	0x00000000


	//----- nvinfo : EIATTR_MIN_STACK_SIZE
	.align		4
.L_3:
        /*0018*/ 	.byte	0x04, 0x12
        /*001a*/ 	.short	(.L_5 - .L_4)
	.align		4
.L_4:
        /*001c*/ 	.word	index@(_Z15matrixMulBetterPfS_S_)
        /*0020*/ 	.word	0x00000000
.L_5:


//--------------------- .nv.compat                --------------------------
	.section	.nv.compat,"",@"SHT_CUDA_COMPAT_INFO"
	.align	4
        /*0000*/ 	.byte	0x02, 0x09, 0x00, 0x00, 0x02, 0x02, 0x01, 0x00, 0x02, 0x05, 0x05, 0x00, 0x03, 0x07, 0x01, 0x01
        /*0010*/ 	.byte	0x02, 0x03, 0x00, 0x00, 0x02, 0x06, 0x01, 0x00, 0x04, 0x0b, 0x08, 0x00, 0x09, 0x00, 0x00, 0x00
        /*0020*/ 	.byte	0x00, 0x00, 0x00, 0x00


//--------------------- .nv.info._Z15matrixMulBetterPfS_S_ --------------------------
	.section	.nv.info._Z15matrixMulBetterPfS_S_,"",@"SHT_CUDA_INFO"
	.sectionflags	@""
	.align	4


	//----- nvinfo : EIATTR_CUDA_API_VERSION
	.align		4
        /*0000*/ 	.byte	0x04, 0x37
        /*0002*/ 	.short	(.L_7 - .L_6)
.L_6:
        /*0004*/ 	.word	0x00000082


	//----- nvinfo : EIATTR_KPARAM_INFO
	.align		4
.L_7:
        /*0008*/ 	.byte	0x04, 0x17
        /*000a*/ 	.short	(.L_9 - .L_8)
.L_8:
        /*000c*/ 	.word	0x00000000
        /*0010*/ 	.short	0x0002
        /*0012*/ 	.short	0x0010
        /*0014*/ 	.byte	0x00, 0xf5, 0x21, 0x00


	//----- nvinfo : EIATTR_KPARAM_INFO
	.align		4
.L_9:
        /*0018*/ 	.byte	0x04, 0x17
        /*001a*/ 	.short	(.L_11 - .L_10)
.L_10:
        /*001c*/ 	.word	0x00000000
        /*0020*/ 	.short	0x0001
        /*0022*/ 	.short	0x0008
        /*0024*/ 	.byte	0x00, 0xf5, 0x21, 0x00


	//----- nvinfo : EIATTR_KPARAM_INFO
	.align		4
.L_11:
        /*0028*/ 	.byte	0x04, 0x17
        /*002a*/ 	.short	(.L_13 - .L_12)
.L_12:
        /*002c*/ 	.word	0x00000000
        /*0030*/ 	.short	0x0000
        /*0032*/ 	.short	0x0000
        /*0034*/ 	.byte	0x00, 0xf5, 0x21, 0x00


	//----- nvinfo : EIATTR_SPARSE_MMA_MASK
	.align		4
.L_13:
        /*0038*/ 	.byte	0x03, 0x50
        /*003a*/ 	.short	0x0000


	//----- nvinfo : EIATTR_MAXREG_COUNT
	.align		4
        /*003c*/ 	.byte	0x03, 0x1b
        /*003e*/ 	.short	0x00ff


	//----- nvinfo : EIATTR_MERCURY_ISA_VERSION
	.align		4
        /*0040*/ 	.byte	0x03, 0x5f
        /*0042*/ 	.short	0x0101


	//----- nvinfo : EIATTR_VRC_CTA_INIT_COUNT
	.align		4
        /*0044*/ 	.byte	0x02, 0x4a
	.zero		1
	.zero		1


	//----- nvinfo : EIATTR_EXIT_INSTR_OFFSETS
	.align		4
        /*0048*/ 	.byte	0x04, 0x1c
        /*004a*/ 	.short	(.L_15 - .L_14)


	//   ....[0]....
.L_14:
        /*004c*/ 	.word	0x00000d80


	//----- nvinfo : EIATTR_CBANK_PARAM_SIZE
	.align		4
.L_15:
        /*0050*/ 	.byte	0x03, 0x19
        /*0052*/ 	.short	0x0018


	//----- nvinfo : EIATTR_PARAM_CBANK
	.align		4
        /*0054*/ 	.byte	0x04, 0x0a
        /*0056*/ 	.short	(.L_17 - .L_16)
	.align		4
.L_16:
        /*0058*/ 	.word	index@(.nv.constant0._Z15matrixMulBetterPfS_S_)
        /*005c*/ 	.short	0x0380
        /*005e*/ 	.short	0x0018


	//----- nvinfo : EIATTR_SW_WAR
	.align		4
.L_17:
        /*0060*/ 	.byte	0x04, 0x36
        /*0062*/ 	.short	(.L_19 - .L_18)
.L_18:
        /*0064*/ 	.word	0x00000008
.L_19:


//--------------------- .nv.callgraph             --------------------------
	.section	.nv.callgraph,"",@"SHT_CUDA_CALLGRAPH"
	.align	4
	.sectionentsize	8
	.align		4
        /*0000*/ 	.word	0x00000000
	.align		4
        /*0004*/ 	.word	0xffffffff
	.align		4
        /*0008*/ 	.word	0x00000000
	.align		4
        /*000c*/ 	.word	0xfffffffe
	.align		4
        /*0010*/ 	.word	0x00000000
	.align		4
        /*0014*/ 	.word	0xfffffffd
	.align		4
        /*0018*/ 	.word	0x00000000
	.align		4
        /*001c*/ 	.word	0xfffffffc


//--------------------- .text._Z15matrixMulBetterPfS_S_ --------------------------
	.section	.text._Z15matrixMulBetterPfS_S_,"ax",@progbits
	.align	128
        .global         _Z15matrixMulBetterPfS_S_
        .type           _Z15matrixMulBetterPfS_S_,@function
        .size           _Z15matrixMulBetterPfS_S_,(.L_x_2 - _Z15matrixMulBetterPfS_S_)
        .other          _Z15matrixMulBetterPfS_S_,@"STO_CUDA_ENTRY STV_DEFAULT"
_Z15matrixMulBetterPfS_S_:
.text._Z15matrixMulBetterPfS_S_:
[----:B------:R-:W-:Y:S01]  /*0000*/  LDC R1, c[0x0][0x37c] ;  /* 0x0000df00ff017b82 */ /* 0x000fe20000000800 */
[----:B------:R-:W0:Y:S07]  /*0010*/  S2R R6, SR_TID.Y ;  /* 0x0000000000067919 */ /* 0x000e2e0000002200 */
[----:B------:R-:W0:Y:S01]  /*0020*/  S2UR UR8, SR_CTAID.Y ;  /* 0x00000000000879c3 */ /* 0x000e220000002600 */
[----:B------:R-:W1:Y:S01]  /*0030*/  LDCU.64 UR4, c[0x0][0x388] ;  /* 0x00007100ff0477ac */ /* 0x000e620008000a00 */
[----:B------:R-:W-:Y:S01]  /*0040*/  HFMA2 R7, -RZ, RZ, 0, 0 ;  /* 0x00000000ff077431 */ /* 0x000fe200000001ff */
[----:B------:R-:W2:Y:S01]  /*0050*/  S2R R11, SR_TID.X ;  /* 0x00000000000b7919 */ /* 0x000ea20000002100 */
[----:B------:R-:W3:Y:S04]  /*0060*/  LDCU.64 UR6, c[0x0][0x358] ;  /* 0x00006b00ff0677ac */ /* 0x000ee80008000a00 */
[----:B------:R-:W0:Y:S08]  /*0070*/  LDC R13, c[0x0][0x364] ;  /* 0x0000d900ff0d7b82 */ /* 0x000e300000000800 */
[----:B------:R-:W4:Y:S01]  /*0080*/  LDC.64 R8, c[0x0][0x380] ;  /* 0x0000e000ff087b82 */ /* 0x000f220000000a00 */
[----:B-1----:R-:W-:-:S04]  /*0090*/  UIADD3 UR4, UP0, UPT, UR4, 0x13880, URZ ;  /* 0x0001388004047890 */ /* 0x002fc8000ff1e0ff */
[----:B------:R-:W-:-:S03]  /*00a0*/  UIADD3.X UR5, UPT, UPT, URZ, UR5, URZ, UP0, !UPT ;  /* 0x00000005ff057290 */ /* 0x000fc600087fe4ff */
[----:B------:R-:W2:Y:S01]  /*00b0*/  S2UR UR9, SR_CTAID.X ;  /* 0x00000000000979c3 */ /* 0x000ea20000002500 */
[----:B------:R-:W-:Y:S02]  /*00c0*/  MOV R2, UR4 ;  /* 0x0000000400027c02 */ /* 0x000fe40008000f00 */
[----:B------:R-:W-:-:S05]  /*00d0*/  MOV R3, UR5 ;  /* 0x0000000500037c02 */ /* 0x000fca0008000f00 */
[----:B------:R-:W2:Y:S01]  /*00e0*/  LDC R0, c[0x0][0x360] ;  /* 0x0000d800ff007b82 */ /* 0x000ea20000000800 */
[----:B0-----:R-:W-:-:S04]  /*00f0*/  IMAD.WIDE.U32 R4, R13, UR8, R6 ;  /* 0x000000080d047c25 */ /* 0x001fc8000f8e0006 */
[----:B------:R-:W-:Y:S02]  /*0100*/  IMAD R7, R5, 0x4e20, RZ ;  /* 0x00004e2005077824 */ /* 0x000fe400078e02ff */
[----:B----4-:R-:W-:-:S05]  /*0110*/  IMAD.WIDE.U32 R4, R4, 0x4e20, R8 ;  /* 0x00004e2004047825 */ /* 0x010fca00078e0008 */
[----:B------:R-:W-:-:S05]  /*0120*/  IADD3 R5, PT, PT, R5, R7, RZ ;  /* 0x0000000705057210 */ /* 0x000fca0007ffe0ff */
[----:B---3--:R-:W3:Y:S04]  /*0130*/  LDG.E R27, desc[UR6][R4.64+0x4] ;  /* 0x00000406041b7981 */ /* 0x008ee8000c1e1900 */
[----:B------:R-:W4:Y:S01]  /*0140*/  LDG.E R16, desc[UR6][R4.64+0x8] ;  /* 0x0000080604107981 */ /* 0x000f22000c1e1900 */
[----:B--2---:R-:W-:-:S03]  /*0150*/  IMAD R9, R0, UR9, R11 ;  /* 0x0000000900097c24 */ /* 0x004fc6000f8e020b */
[----:B------:R-:W2:Y:S01]  /*0160*/  LDG.E R0, desc[UR6][R4.64] ;  /* 0x0000000604007981 */ /* 0x000ea2000c1e1900 */
[----:B------:R-:W-:-:S03]  /*0170*/  IMAD.WIDE R10, R9, 0x4, R2 ;  /* 0x00000004090a7825 */ /* 0x000fc600078e0202 */
[----:B------:R-:W5:Y:S04]  /*0180*/  LDG.E R14, desc[UR6][R4.64+0xc] ;  /* 0x00000c06040e7981 */ /* 0x000f68000c1e1900 */
[----:B------:R-:W2:Y:S04]  /*0190*/  LDG.E R25, desc[UR6][R10.64+-0x13880] ;  /* 0xfec780060a197981 */ /* 0x000ea8000c1e1900 */
[----:B------:R-:W3:Y:S04]  /*01a0*/  LDG.E R20, desc[UR6][R10.64+-0xea60] ;  /* 0xff15a0060a147981 */ /* 0x000ee8000c1e1900 */
[----:B------:R-:W4:Y:S04]  /*01b0*/  LDG.E R21, desc[UR6][R10.64+-0x9c40] ;  /* 0xff63c0060a157981 */ /* 0x000f28000c1e1900 */
[----:B------:R-:W5:Y:S04]  /*01c0*/  LDG.E R19, desc[UR6][R10.64+-0x4e20] ;  /* 0xffb1e0060a137981 */ /* 0x000f68000c1e1900 */
[----:B------:R-:W5:Y:S04]  /*01d0*/  LDG.E R17, desc[UR6][R10.64] ;  /* 0x000000060a117981 */ /* 0x000f68000c1e1900 */
[----:B------:R-:W5:Y:S04]  /*01e0*/  LDG.E R12, desc[UR6][R4.64+0x10] ;  /* 0x00001006040c7981 */ /* 0x000f68000c1e1900 */
[----:B------:R-:W5:Y:S04]  /*01f0*/  LDG.E R15, desc[UR6][R10.64+0x4e20] ;  /* 0x004e20060a0f7981 */ /* 0x000f68000c1e1900 */
[----:B------:R-:W5:Y:S04]  /*0200*/  LDG.E R8, desc[UR6][R4.64+0x14] ;  /* 0x0000140604087981 */ /* 0x000f68000c1e1900 */
[----:B------:R-:W5:Y:S04]  /*0210*/  LDG.E R7, desc[UR6][R10.64+0x9c40] ;  /* 0x009c40060a077981 */ /* 0x000f68000c1e1900 */
[----:B------:R-:W5:Y:S04]  /*0220*/  LDG.E R18, desc[UR6][R4.64+0x18] ;  /* 0x0000180604127981 */ /* 0x000f68000c1e1900 */
[----:B------:R0:W5:Y:S04]  /*0230*/  LDG.E R23, desc[UR6][R10.64+0xea60] ;  /* 0x00ea60060a177981 */ /* 0x000168000c1e1900 */
[----:B------:R1:W5:Y:S01]  /*0240*/  LDG.E R24, desc[UR6][R4.64+0x1c] ;  /* 0x00001c0604187981 */ /* 0x000362000c1e1900 */
[----:B------:R-:W-:Y:S01]  /*0250*/  UMOV UR4, 0x8 ;  /* 0x0000000800047882 */ /* 0x000fe20000000000 */
[----:B0-----:R-:W-:Y:S01]  /*0260*/  IADD3 R11, PT, PT, R9, 0x9c40, RZ ;  /* 0x00009c40090b7810 */ /* 0x001fe20007ffe0ff */
[----:B--2---:R-:W-:-:S04]  /*0270*/  FFMA R0, R0, R25, RZ ;  /* 0x0000001900007223 */ /* 0x004fc800000000ff */
[----:B---3--:R-:W-:-:S04]  /*0280*/  FFMA R27, R27, R20, R0 ;  /* 0x000000141b1b7223 */ /* 0x008fc80000000000 */
[----:B----4-:R-:W-:-:S04]  /*0290*/  FFMA R21, R16, R21, R27 ;  /* 0x0000001510157223 */ /* 0x010fc8000000001b */
[----:B-----5:R-:W-:-:S04]  /*02a0*/  FFMA R19, R14, R19, R21 ;  /* 0x000000130e137223 */ /* 0x020fc80000000015 */
[----:B------:R-:W-:-:S04]  /*02b0*/  FFMA R17, R12, R17, R19 ;  /* 0x000000110c117223 */ /* 0x000fc80000000013 */
[----:B------:R-:W-:Y:S01]  /*02c0*/  FFMA R15, R8, R15, R17 ;  /* 0x0000000f080f7223 */ /* 0x000fe20000000011 */
[----:B------:R-:W-:Y:S01]  /*02d0*/  IADD3 R8, P0, PT, R4, 0x30, RZ ;  /* 0x0000003004087810 */ /* 0x000fe20007f1e0ff */
[----:B------:R-:W-:Y:S02]  /*02e0*/  IMAD R0, R13, UR8, R6 ;  /* 0x000000080d007c24 */ /* 0x000fe4000f8e0206 */
[----:B------:R-:W-:Y:S01]  /*02f0*/  FFMA R7, R18, R7, R15 ;  /* 0x0000000712077223 */ /* 0x000fe2000000000f */
[----:B-1----:R-:W-:-:S03]  /*0300*/  IADD3.X R5, PT, PT, RZ, R5, RZ, P0, !PT ;  /* 0x00000005ff057210 */ /* 0x002fc600007fe4ff */
[----:B------:R-:W-:-:S07]  /*0310*/  FFMA R24, R24, R23, R7 ;  /* 0x0000001718187223 */ /* 0x000fce0000000007 */
.L_x_0:
[----:B------:R-:W-:Y:S01]  /*0320*/  IMAD.WIDE R20, R11, 0x4, R2 ;  /* 0x000000040b147825 */ /* 0x000fe200078e0202 */
[----:B------:R-:W-:-:S04]  /*0330*/  MOV R4, R8 ;  /* 0x0000000800047202 */ /* 0x000fc80000000f00 */
[----:B------:R-:W2:Y:S04]  /*0340*/  LDG.E R16, desc[UR6][R20.64+-0x13880] ;  /* 0xfec7800614107981 */ /* 0x000ea8000c1e1900 */
[----:B------:R-:W2:Y:S04]  /*0350*/  LDG.E R17, desc[UR6][R4.64+-0x10] ;  /* 0xfffff00604117981 */ /* 0x000ea8000c1e1900 */
[----:B------:R-:W3:Y:S04]  /*0360*/  LDG.E R13, desc[UR6][R4.64+-0xc] ;  /* 0xfffff406040d7981 */ /* 0x000ee8000c1e1900 */
[----:B------:R-:W3:Y:S04]  /*0370*/  LDG.E R12, desc[UR6][R20.64+-0xea60] ;  /* 0xff15a006140c7981 */ /* 0x000ee8000c1e1900 */
[----:B------:R-:W4:Y:S04]  /*0380*/  LDG.E R6, desc[UR6][R4.64+-0x8] ;  /* 0xfffff80604067981 */ /* 0x000f28000c1e1900 */
        /* <DEDUP_REMOVED lines=8> */
[----:B------:R-:W5:Y:S01]  /*0410*/  LDG.E R15, desc[UR6][R20.64+0x9c40] ;  /* 0x009c4006140f7981 */ /* 0x000f62000c1e1900 */
[----:B------:R-:W-:-:S03]  /*0420*/  IADD3 R19, PT, PT, R11, 0x9c40, RZ ;  /* 0x00009c400b137810 */ /* 0x000fc60007ffe0ff */
[----:B------:R-:W5:Y:S04]  /*0430*/  LDG.E R14, desc[UR6][R20.64+0xea60] ;  /* 0x00ea6006140e7981 */ /* 0x000f68000c1e1900 */
[----:B------:R-:W5:Y:S04]  /*0440*/  LDG.E R21, desc[UR6][R4.64+0x1c] ;  /* 0x00001c0604157981 */ /* 0x000f68000c1e1900 */
[----:B------:R-:W5:Y:S01]  /*0450*/  LDG.E R20, desc[UR6][R4.64+0x20] ;  /* 0x0000200604147981 */ /* 0x000f62000c1e1900 */
[----:B--2---:R-:W-:Y:S01]  /*0460*/  FFMA R24, R17, R16, R24 ;  /* 0x0000001011187223 */ /* 0x004fe20000000018 */
[----:B------:R-:W-:-:S02]  /*0470*/  IMAD.WIDE R16, R19, 0x4, R2 ;  /* 0x0000000413107825 */ /* 0x000fc400078e0202 */
[----:B------:R-:W2:Y:S02]  /*0480*/  LDG.E R19, desc[UR6][R4.64+0xc] ;  /* 0x00000c0604137981 */ /* 0x000ea4000c1e1900 */
[----:B---3--:R-:W-:Y:S02]  /*0490*/  FFMA R29, R13, R12, R24 ;  /* 0x0000000c0d1d7223 */ /* 0x008fe40000000018 */
[----:B------:R-:W3:Y:S04]  /*04a0*/  LDG.E R12, desc[UR6][R4.64+0x10] ;  /* 0x00001006040c7981 */ /* 0x000ee8000c1e1900 */
[----:B------:R-:W3:Y:S01]  /*04b0*/  LDG.E R13, desc[UR6][R16.64+-0x13880] ;  /* 0xfec78006100d7981 */ /* 0x000ee2000c1e1900 */
[----:B----4-:R-:W-:-:S03]  /*04c0*/  FFMA R29, R6, R7, R29 ;  /* 0x00000007061d7223 */ /* 0x010fc6000000001d */
[----:B------:R-:W4:Y:S04]  /*04d0*/  LDG.E R6, desc[UR6][R4.64+0x14] ;  /* 0x0000140604067981 */ /* 0x000f28000c1e1900 */
[----:B------:R-:W4:Y:S01]  /*04e0*/  LDG.E R7, desc[UR6][R16.64+-0xea60] ;  /* 0xff15a00610077981 */ /* 0x000f22000c1e1900 */
[----:B-----5:R-:W-:-:S03]  /*04f0*/  FFMA R29, R18, R23, R29 ;  /* 0x00000017121d7223 */ /* 0x020fc6000000001d */
[----:B------:R-:W5:Y:S04]  /*0500*/  LDG.E R18, desc[UR6][R4.64+0x18] ;  /* 0x0000180604127981 */ /* 0x000f68000c1e1900 */
[----:B------:R-:W5:Y:S01]  /*0510*/  LDG.E R23, desc[UR6][R16.64+-0x9c40] ;  /* 0xff63c00610177981 */ /* 0x000f62000c1e1900 */
[----:B------:R-:W-:-:S03]  /*0520*/  FFMA R27, R22, R27, R29 ;  /* 0x0000001b161b7223 */ /* 0x000fc6000000001d */
[----:B------:R-:W5:Y:S01]  /*0530*/  LDG.E R22, desc[UR6][R16.64+-0x4e20] ;  /* 0xffb1e00610167981 */ /* 0x000f62000c1e1900 */
[----:B------:R-:W-:-:S03]  /*0540*/  FFMA R25, R10, R25, R27 ;  /* 0x000000190a197223 */ /* 0x000fc6000000001b */
[----:B------:R-:W5:Y:S04]  /*0550*/  LDG.E R27, desc[UR6][R16.64] ;  /* 0x00000006101b7981 */ /* 0x000f68000c1e1900 */
[----:B------:R-:W5:Y:S01]  /*0560*/  LDG.E R10, desc[UR6][R4.64+0x24] ;  /* 0x00002406040a7981 */ /* 0x000f62000c1e1900 */
[----:B------:R-:W-:-:S03]  /*0570*/  FFMA R24, R8, R15, R25 ;  /* 0x0000000f08187223 */ /* 0x000fc60000000019 */
[----:B------:R-:W5:Y:S04]  /*0580*/  LDG.E R25, desc[UR6][R16.64+0x4e20] ;  /* 0x004e200610197981 */ /* 0x000f68000c1e1900 */
[----:B------:R-:W5:Y:S04]  /*0590*/  LDG.E R8, desc[UR6][R4.64+0x28] ;  /* 0x0000280604087981 */ /* 0x000f68000c1e1900 */
[----:B------:R-:W5:Y:S01]  /*05a0*/  LDG.E R15, desc[UR6][R16.64+0x9c40] ;  /* 0x009c4006100f7981 */ /* 0x000f62000c1e1900 */
[----:B--2---:R-:W-:Y:S01]  /*05b0*/  FFMA R19, R19, R14, R24 ;  /* 0x0000000e13137223 */ /* 0x004fe20000000018 */
[----:B------:R-:W-:-:S02]  /*05c0*/  IADD3 R24, PT, PT, R11, 0x13880, RZ ;  /* 0x000138800b187810 */ /* 0x000fc40007ffe0ff */
[----:B------:R-:W2:Y:S01]  /*05d0*/  LDG.E R14, desc[UR6][R16.64+0xea60] ;  /* 0x00ea6006100e7981 */ /* 0x000ea2000c1e1900 */
[----:B---3--:R-:W-:Y:S02]  /*05e0*/  FFMA R29, R12, R13, R19 ;  /* 0x0000000d0c1d7223 */ /* 0x008fe40000000013 */
[----:B------:R-:W-:Y:S01]  /*05f0*/  IMAD.WIDE R12, R24, 0x4, R2 ;  /* 0x00000004180c7825 */ /* 0x000fe200078e0202 */
[----:B------:R-:W2:Y:S04]  /*0600*/  LDG.E R19, desc[UR6][R4.64+0x2c] ;  /* 0x00002c0604137981 */ /* 0x000ea8000c1e1900 */
        /* <DEDUP_REMOVED lines=8> */
[----:B------:R-:W3:Y:S01]  /*0690*/  LDG.E R21, desc[UR6][R12.64+-0x9c40] ;  /* 0xff63c0060c157981 */ /* 0x000ee2000c1e1900 */
[----:B------:R-:W-:-:S03]  /*06a0*/  FFMA R29, R20, R27, R29 ;  /* 0x0000001b141d7223 */ /* 0x000fc6000000001d */
[----:B------:R-:W3:Y:S04]  /*06b0*/  LDG.E R22, desc[UR6][R4.64+0x3c] ;  /* 0x00003c0604167981 */ /* 0x000ee8000c1e1900 */
[----:B------:R-:W3:Y:S01]  /*06c0*/  LDG.E R27, desc[UR6][R12.64+-0x4e20] ;  /* 0xffb1e0060c1b7981 */ /* 0x000ee2000c1e1900 */
[----:B------:R-:W-:-:S03]  /*06d0*/  FFMA R29, R10, R25, R29 ;  /* 0x000000190a1d7223 */ /* 0x000fc6000000001d */
[----:B------:R-:W3:Y:S04]  /*06e0*/  LDG.E R20, desc[UR6][R4.64+0x40] ;  /* 0x0000400604147981 */ /* 0x000ee8000c1e1900 */
[----:B------:R-:W3:Y:S01]  /*06f0*/  LDG.E R25, desc[UR6][R12.64] ;  /* 0x000000060c197981 */ /* 0x000ee2000c1e1900 */
[----:B------:R-:W-:-:S03]  /*0700*/  FFMA R24, R8, R15, R29 ;  /* 0x0000000f08187223 */ /* 0x000fc6000000001d */
[----:B------:R-:W3:Y:S04]  /*0710*/  LDG.E R8, desc[UR6][R4.64+0x44] ;  /* 0x0000440604087981 */ /* 0x000ee8000c1e1900 */
[----:B------:R-:W3:Y:S04]  /*0720*/  LDG.E R15, desc[UR6][R12.64+0x4e20] ;  /* 0x004e20060c0f7981 */ /* 0x000ee8000c1e1900 */
[----:B------:R-:W3:Y:S04]  /*0730*/  LDG.E R10, desc[UR6][R4.64+0x48] ;  /* 0x00004806040a7981 */ /* 0x000ee8000c1e1900 */
[----:B------:R-:W3:Y:S01]  /*0740*/  LDG.E R17, desc[UR6][R12.64+0x9c40] ;  /* 0x009c40060c117981 */ /* 0x000ee2000c1e1900 */
[----:B--2---:R-:W-:Y:S01]  /*0750*/  FFMA R29, R19, R14, R24 ;  /* 0x0000000e131d7223 */ /* 0x004fe20000000018 */
[----:B------:R-:W-:-:S02]  /*0760*/  IADD3 R14, PT, PT, R11, 0x1d4c0, RZ ;  /* 0x0001d4c00b0e7810 */ /* 0x000fc40007ffe0ff */
[----:B------:R-:W2:Y:S01]  /*0770*/  LDG.E R19, desc[UR6][R12.64+0xea60] ;  /* 0x00ea60060c137981 */ /* 0x000ea2000c1e1900 */
[----:B----4-:R-:W-:Y:S02]  /*0780*/  FFMA R29, R6, R7, R29 ;  /* 0x00000007061d7223 */ /* 0x010fe4000000001d */
[----:B------:R-:W-:Y:S01]  /*0790*/  IMAD.WIDE R6, R14, 0x4, R2 ;  /* 0x000000040e067825 */ /* 0x000fe200078e0202 */
[----:B------:R-:W4:Y:S04]  /*07a0*/  LDG.E R12, desc[UR6][R4.64+0x58] ;  /* 0x00005806040c7981 */ /* 0x000f28000c1e1900 */
[----:B------:R-:W2:Y:S01]  /*07b0*/  LDG.E R14, desc[UR6][R4.64+0x4c] ;  /* 0x00004c06040e7981 */ /* 0x000ea2000c1e1900 */
[----:B-----5:R-:W-:-:S03]  /*07c0*/  FFMA R29, R18, R23, R29 ;  /* 0x00000017121d7223 */ /* 0x020fc6000000001d */
[----:B------:R-:W5:Y:S04]  /*07d0*/  LDG.E R23, desc[UR6][R4.64+0x50] ;  /* 0x0000500604177981 */ /* 0x000f68000c1e1900 */
[----:B------:R-:W5:Y:S01]  /*07e0*/  LDG.E R18, desc[UR6][R6.64+-0x13880] ;  /* 0xfec7800606127981 */ /* 0x000f62000c1e1900 */
[----:B---3--:R-:W-:-:S03]  /*07f0*/  FFMA R29, R16, R21, R29 ;  /* 0x00000015101d7223 */ /* 0x008fc6000000001d */
[----:B------:R-:W3:Y:S04]  /*0800*/  LDG.E R21, desc[UR6][R4.64+0x54] ;  /* 0x0000540604157981 */ /* 0x000ee8000c1e1900 */
[----:B------:R-:W3:Y:S01]  /*0810*/  LDG.E R16, desc[UR6][R6.64+-0xea60] ;  /* 0xff15a00606107981 */ /* 0x000ee2000c1e1900 */
[----:B------:R-:W-:-:S03]  /*0820*/  FFMA R27, R22, R27, R29 ;  /* 0x0000001b161b7223 */ /* 0x000fc6000000001d */
[----:B------:R-:W4:Y:S01]  /*0830*/  LDG.E R13, desc[UR6][R6.64+-0x9c40] ;  /* 0xff63c006060d7981 */ /* 0x000f22000c1e1900 */
[----:B------:R-:W-:-:S03]  /*0840*/  FFMA R27, R20, R25, R27 ;  /* 0x00000019141b7223 */ /* 0x000fc6000000001b */
[----:B------:R-:W4:Y:S04]  /*0850*/  LDG.E R20, desc[UR6][R4.64+0x5c] ;  /* 0x00005c0604147981 */ /* 0x000f28000c1e1900 */
[----:B------:R-:W4:Y:S01]  /*0860*/  LDG.E R25, desc[UR6][R6.64+-0x4e20] ;  /* 0xffb1e00606197981 */ /* 0x000f22000c1e1900 */
[----:B------:R-:W-:-:S03]  /*0870*/  FFMA R15, R8, R15, R27 ;  /* 0x0000000f080f7223 */ /* 0x000fc6000000001b */
[----:B------:R-:W4:Y:S04]  /*0880*/  LDG.E R8, desc[UR6][R4.64+0x60] ;  /* 0x0000600604087981 */ /* 0x000f28000c1e1900 */
[----:B------:R-:W4:Y:S01]  /*0890*/  LDG.E R27, desc[UR6][R6.64] ;  /* 0x00000006061b7981 */ /* 0x000f22000c1e1900 */
[----:B------:R-:W-:-:S03]  /*08a0*/  FFMA R15, R10, R17, R15 ;  /* 0x000000110a0f7223 */ /* 0x000fc6000000000f */
[----:B------:R-:W4:Y:S04]  /*08b0*/  LDG.E R29, desc[UR6][R4.64+0x64] ;  /* 0x00006406041d7981 */ /* 0x000f28000c1e1900 */
[----:B------:R-:W4:Y:S04]  /*08c0*/  LDG.E R10, desc[UR6][R6.64+0x4e20] ;  /* 0x004e2006060a7981 */ /* 0x000f28000c1e1900 */
[----:B------:R-:W4:Y:S04]  /*08d0*/  LDG.E R17, desc[UR6][R4.64+0x68] ;  /* 0x0000680604117981 */ /* 0x000f28000c1e1900 */
[----:B------:R-:W4:Y:S01]  /*08e0*/  LDG.E R22, desc[UR6][R6.64+0x9c40] ;  /* 0x009c400606167981 */ /* 0x000f22000c1e1900 */
[----:B--2---:R-:W-:Y:S01]  /*08f0*/  FFMA R14, R14, R19, R15 ;  /* 0x000000130e0e7223 */ /* 0x004fe2000000000f */
[----:B------:R-:W-:-:S02]  /*0900*/  IADD3 R15, PT, PT, R11, 0x27100, RZ ;  /* 0x000271000b0f7810 */ /* 0x000fc40007ffe0ff */
[----:B------:R-:W2:Y:S01]  /*0910*/  LDG.E R19, desc[UR6][R6.64+0xea60] ;  /* 0x00ea600606137981 */ /* 0x000ea2000c1e1900 */
[----:B-----5:R-:W-:Y:S02]  /*0920*/  FFMA R24, R23, R18, R14 ;  /* 0x0000001217187223 */ /* 0x020fe4000000000e */
[----:B------:R-:W-:Y:S01]  /*0930*/  IMAD.WIDE R14, R15, 0x4, R2 ;  /* 0x000000040f0e7825 */ /* 0x000fe200078e0202 */
[----:B------:R-:W2:Y:S04]  /*0940*/  LDG.E R18, desc[UR6][R4.64+0x6c] ;  /* 0x00006c0604127981 */ /* 0x000ea8000c1e1900 */
[----:B------:R-:W5:Y:S01]  /*0950*/  LDG.E R7, desc[UR6][R4.64+0x78] ;  /* 0x0000780604077981 */ /* 0x000f62000c1e1900 */
[----:B---3--:R-:W-:-:S03]  /*0960*/  FFMA R23, R21, R16, R24 ;  /* 0x0000001015177223 */ /* 0x008fc60000000018 */
[----:B------:R-:W3:Y:S01]  /*0970*/  LDG.E R21, desc[UR6][R4.64+0x70] ;  /* 0x0000700604157981 */ /* 0x000ee2000c1e1900 */
[----:B----4-:R-:W-:-:S03]  /*0980*/  FFMA R23, R12, R13, R23 ;  /* 0x0000000d0c177223 */ /* 0x010fc60000000017 */
[----:B------:R-:W3:Y:S04]  /*0990*/  LDG.E R16, desc[UR6][R14.64+-0x13880] ;  /* 0xfec780060e107981 */ /* 0x000ee8000c1e1900 */
[----:B------:R-:W4:Y:S01]  /*09a0*/  LDG.E R13, desc[UR6][R4.64+0x74] ;  /* 0x00007406040d7981 */ /* 0x000f22000c1e1900 */
[----:B------:R-:W-:-:S03]  /*09b0*/  FFMA R23, R20, R25, R23 ;  /* 0x0000001914177223 */ /* 0x000fc60000000017 */
[----:B------:R-:W4:Y:S04]  /*09c0*/  LDG.E R12, desc[UR6][R14.64+-0xea60] ;  /* 0xff15a0060e0c7981 */ /* 0x000f28000c1e1900 */
[----:B------:R-:W5:Y:S01]  /*09d0*/  LDG.E R6, desc[UR6][R14.64+-0x9c40] ;  /* 0xff63c0060e067981 */ /* 0x000f62000c1e1900 */
[----:B------:R-:W-:-:S03]  /*09e0*/  FFMA R20, R8, R27, R23 ;  /* 0x0000001b08147223 */ /* 0x000fc60000000017 */
[----:B------:R-:W5:Y:S04]  /*09f0*/  LDG.E R8, desc[UR6][R4.64+0x7c] ;  /* 0x00007c0604087981 */ /* 0x000f68000c1e1900 */
[----:B------:R-:W5:Y:S01]  /*0a00*/  LDG.E R23, desc[UR6][R14.64+-0x4e20] ;  /* 0xffb1e0060e177981 */ /* 0x000f62000c1e1900 */
[----:B------:R-:W-:-:S03]  /*0a10*/  FFMA R20, R29, R10, R20 ;  /* 0x0000000a1d147223 */ /* 0x000fc60000000014 */
[----:B------:R-:W5:Y:S04]  /*0a20*/  LDG.E R25, desc[UR6][R4.64+0x80] ;  /* 0x0000800604197981 */ /* 0x000f68000c1e1900 */
[----:B------:R-:W5:Y:S01]  /*0a30*/  LDG.E R10, desc[UR6][R14.64] ;  /* 0x000000060e0a7981 */ /* 0x000f62000c1e1900 */
[----:B------:R-:W-:-:S03]  /*0a40*/  FFMA R17, R17, R22, R20 ;  /* 0x0000001611117223 */ /* 0x000fc60000000014 */
[----:B------:R-:W5:Y:S04]  /*0a50*/  LDG.E R29, desc[UR6][R4.64+0x84] ;  /* 0x00008406041d7981 */ /* 0x000f68000c1e1900 */
[----:B------:R-:W5:Y:S04]  /*0a60*/  LDG.E R22, desc[UR6][R14.64+0x4e20] ;  /* 0x004e20060e167981 */ /* 0x000f68000c1e1900 */
[----:B------:R-:W5:Y:S04]  /*0a70*/  LDG.E R27, desc[UR6][R4.64+0x88] ;  /* 0x00008806041b7981 */ /* 0x000f68000c1e1900 */
[----:B------:R-:W5:Y:S01]  /*0a80*/  LDG.E R20, desc[UR6][R14.64+0x9c40] ;  /* 0x009c40060e147981 */ /* 0x000f62000c1e1900 */
[----:B--2---:R-:W-:Y:S01]  /*0a90*/  FFMA R24, R18, R19, R17 ;  /* 0x0000001312187223 */ /* 0x004fe20000000011 */
[----:B------:R-:W-:-:S02]  /*0aa0*/  IADD3 R17, PT, PT, R11, 0x30d40, RZ ;  /* 0x00030d400b117810 */ /* 0x000fc40007ffe0ff */
[----:B------:R-:W2:Y:S04]  /*0ab0*/  LDG.E R18, desc[UR6][R14.64+0xea60] ;  /* 0x00ea60060e127981 */ /* 0x000ea8000c1e1900 */
[----:B------:R-:W2:Y:S01]  /*0ac0*/  LDG.E R19, desc[UR6][R4.64+0x8c] ;  /* 0x00008c0604137981 */ /* 0x000ea2000c1e1900 */
[----:B---3--:R-:W-:Y:S01]  /*0ad0*/  FFMA R24, R21, R16, R24 ;  /* 0x0000001015187223 */ /* 0x008fe20000000018 */
[----:B------:R-:W-:Y:S02]  /*0ae0*/  IMAD.WIDE R16, R17, 0x4, R2 ;  /* 0x0000000411107825 */ /* 0x000fe400078e0202 */
[----:B------:R-:W3:Y:S04]  /*0af0*/  LDG.E R14, desc[UR6][R4.64+0xa0] ;  /* 0x0000a006040e7981 */ /* 0x000ee8000c1e1900 */
[----:B------:R-:W3:Y:S01]  /*0b00*/  LDG.E R15, desc[UR6][R16.64+-0x9c40] ;  /* 0xff63c006100f7981 */ /* 0x000ee2000c1e1900 */
[----:B----4-:R-:W-:-:S03]  /*0b10*/  FFMA R24, R13, R12, R24 ;  /* 0x0000000c0d187223 */ /* 0x010fc60000000018 */
[----:B------:R-:W4:Y:S01]  /*0b20*/  LDG.E R12, desc[UR6][R4.64+0x90] ;  /* 0x00009006040c7981 */ /* 0x000f22000c1e1900 */
[----:B-----5:R-:W-:-:S03]  /*0b30*/  FFMA R21, R7, R6, R24 ;  /* 0x0000000607157223 */ /* 0x020fc60000000018 */
[----:B------:R-:W4:Y:S04]  /*0b40*/  LDG.E R13, desc[UR6][R16.64+-0x13880] ;  /* 0xfec78006100d7981 */ /* 0x000f28000c1e1900 */
[----:B------:R-:W5:Y:S01]  /*0b50*/  LDG.E R6, desc[UR6][R4.64+0x94] ;  /* 0x0000940604067981 */ /* 0x000f62000c1e1900 */
[----:B------:R-:W-:-:S03]  /*0b60*/  FFMA R24, R8, R23, R21 ;  /* 0x0000001708187223 */ /* 0x000fc60000000015 */
[----:B------:R-:W5:Y:S04]  /*0b70*/  LDG.E R7, desc[UR6][R16.64+-0xea60] ;  /* 0xff15a00610077981 */ /* 0x000f68000c1e1900 */
        /* <DEDUP_REMOVED lines=11> */
[----:B------:R-:W3:Y:S04]  /*0c30*/  LDG.E R27, desc[UR6][R16.64+0xea60] ;  /* 0x00ea6006101b7981 */ /* 0x000ee8000c1e1900 */
[----:B------:R0:W3:Y:S01]  /*0c40*/  LDG.E R24, desc[UR6][R4.64+0xac] ;  /* 0x0000ac0604187981 */ /* 0x0000e2000c1e1900 */
[----:B------:R-:W-:-:S04]  /*0c50*/  UIADD3 UR4, UPT, UPT, UR4, 0x30, URZ ;  /* 0x0000003004047890 */ /* 0x000fc8000fffe0ff */
[----:B------:R-:W-:Y:S01]  /*0c60*/  UISETP.NE.AND UP0, UPT, UR4, 0x1388, UPT ;  /* 0x000013880400788c */ /* 0x000fe2000bf05270 */
[----:B------:R-:W-:Y:S01]  /*0c70*/  IADD3 R11, PT, PT, R11, 0x3a980, RZ ;  /* 0x0003a9800b0b7810 */ /* 0x000fe20007ffe0ff */
[----:B--2---:R-:W-:-:S04]  /*0c80*/  FFMA R19, R19, R18, R26 ;  /* 0x0000001213137223 */ /* 0x004fc8000000001a */
[----:B----4-:R-:W-:-:S04]  /*0c90*/  FFMA R13, R12, R13, R19 ;  /* 0x0000000d0c0d7223 */ /* 0x010fc80000000013 */
[----:B-----5:R-:W-:-:S04]  /*0ca0*/  FFMA R7, R6, R7, R13 ;  /* 0x0000000706077223 */ /* 0x020fc8000000000d */
[----:B---3--:R-:W-:-:S04]  /*0cb0*/  FFMA R7, R8, R15, R7 ;  /* 0x0000000f08077223 */ /* 0x008fc80000000007 */
[----:B------:R-:W-:-:S04]  /*0cc0*/  FFMA R7, R10, R21, R7 ;  /* 0x000000150a077223 */ /* 0x000fc80000000007 */
[----:B------:R-:W-:Y:S01]  /*0cd0*/  FFMA R7, R14, R23, R7 ;  /* 0x000000170e077223 */ /* 0x000fe20000000007 */
[----:B------:R-:W-:-:S03]  /*0ce0*/  IADD3 R8, P0, PT, R4, 0xc0, RZ ;  /* 0x000000c004087810 */ /* 0x000fc60007f1e0ff */
[----:B------:R-:W-:Y:S01]  /*0cf0*/  FFMA R22, R22, R25, R7 ;  /* 0x0000001916167223 */ /* 0x000fe20000000007 */
[----:B0-----:R-:W-:-:S03]  /*0d00*/  IADD3.X R5, PT, PT, RZ, R5, RZ, P0, !PT ;  /* 0x00000005ff057210 */ /* 0x001fc600007fe4ff */
[----:B------:R-:W-:-:S04]  /*0d10*/  FFMA R29, R29, R20, R22 ;  /* 0x000000141d1d7223 */ /* 0x000fc80000000016 */
[----:B------:R-:W-:Y:S01]  /*0d20*/  FFMA R24, R24, R27, R29 ;  /* 0x0000001b18187223 */ /* 0x000fe2000000001d */
[----:B------:R-:W-:Y:S06]  /*0d30*/  BRA.U UP0, `(.L_x_0) ;  /* 0xfffffff500787547 */ /* 0x000fec000b83ffff */
[----:B------:R-:W0:Y:S01]  /*0d40*/  LDC.64 R2, c[0x0][0x390] ;  /* 0x0000e400ff027b82 */ /* 0x000e220000000a00 */
[----:B------:R-:W-:-:S04]  /*0d50*/  IMAD R9, R0, 0x1388, R9 ;  /* 0x0000138800097824 */ /* 0x000fc800078e0209 */
[----:B0-----:R-:W-:-:S05]  /*0d60*/  IMAD.WIDE R2, R9, 0x4, R2 ;  /* 0x0000000409027825 */ /* 0x001fca00078e0202 */
[----:B------:R-:W-:Y:S01]  /*0d70*/  STG.E desc[UR6][R2.64], R24 ;  /* 0x0000001802007986 */ /* 0x000fe2000c101906 */
[----:B------:R-:W-:Y:S05]  /*0d80*/  EXIT ;  /* 0x000000000000794d */ /* 0x000fea0003800000 */
.L_x_1:
[----:B------:R-:W-:-:S00]  /*0d90*/  BRA `(.L_x_1) ;  /* 0xfffffffc00fc7947 */ /* 0x000fc0000383ffff */
[----:B------:R-:W-:-:S00]  /*0da0*/  NOP ;  /* 0x0000000000007918 */ /* 0x000fc00000000000 */
        /* <DEDUP_REMOVED lines=13> */
.L_x_2:


//--------------------- .nv.shared.reserved.0     --------------------------
	.section	.nv.shared.reserved.0,"aw",@nobits
	.weak		__nv_reservedSMEM_offset_0_alias
	.size		__nv_reservedSMEM_offset_0_alias, 0, 64
	.other		__nv_reservedSMEM_offset_0_alias,@"STO_CUDA_RESERVED_SHARED STV_DEFAULT"
__nv_reservedSMEM_offset_0_alias:
	.zero		0
	.zero		64


//--------------------- .nv.constant0._Z15matrixMulBetterPfS_S_ --------------------------
	.section	.nv.constant0._Z15matrixMulBetterPfS_S_,"a",@progbits
	.sectionflags	@""
	.align	4
.nv.constant0._Z15matrixMulBetterPfS_S_:
	.zero		920


//--------------------- SYMBOLS --------------------------

	.type		.nv.reservedSmem.offset0,@object
	.size		.nv.reservedSmem.offset0,0x4
